//
// Generated by NVIDIA NVVM Compiler
//
// Compiler Build ID: CL-36424714
// Cuda compilation tools, release 13.0, V13.0.88
// Based on NVVM 20.0.0
//

.version 9.0
.target sm_100
.address_size 64

	// .globl	_Z27test_store_streaming_short4P6short4

.visible .entry _Z27test_store_streaming_short4P6short4(
	.param .u64 .ptr .align 1 _Z27test_store_streaming_short4P6short4_param_0
)
{
	.reg .b16 	%rs<5>;
	.reg .b64 	%rd<2>;

	ld.param.u64 	%rd1, [_Z27test_store_streaming_short4P6short4_param_0];
	mov.b16 	%rs1, 1;
	mov.b16 	%rs2, 2;
	mov.b16 	%rs3, 3;
	mov.b16 	%rs4, 4;
	// begin inline asm
	st.cs.global.v4.s16 [%rd1+0], {%rs1, %rs2, %rs3, %rs4};
	// end inline asm
	ret;

}
	// .globl	_Z27test_store_streaming_short2P6short2
.visible .entry _Z27test_store_streaming_short2P6short2(
	.param .u64 .ptr .align 1 _Z27test_store_streaming_short2P6short2_param_0
)
{
	.reg .b16 	%rs<3>;
	.reg .b64 	%rd<2>;

	ld.param.u64 	%rd1, [_Z27test_store_streaming_short2P6short2_param_0];
	mov.b16 	%rs1, 1;
	mov.b16 	%rs2, 2;
	// begin inline asm
	st.cs.global.v2.s16 [%rd1+0], {%rs1, %rs2};
	// end inline asm
	ret;

}


// ===== COMPILED SASS (sm_100) =====

	.target	sm_100

	.elftype	@"ET_EXEC"


//--------------------- .note.nv.tkinfo           --------------------------
	.section	.note.nv.tkinfo,"",@"SHT_NOTE"
	.sectionflags	@"SHF_NOTE_NV_TKINFO"
	.tkinfo
        /*0018*/ 	.word	0x00000002
        /*0030*/ 	.string	""
        /*0030*/ 	.string	"ptxas"
        /*0030*/ 	.string	"Cuda compilation tools, release 13.0, V13.0.88"
        /*0030*/ 	.string	"Build cuda_13.0.r13.0/compiler.36424714_0"
        /*0030*/ 	.string	"-arch sm_100 -m 64 "



//--------------------- .note.nv.cuinfo           --------------------------
	.section	.note.nv.cuinfo,"",@"SHT_NOTE"
	.sectionflags	@"SHF_NOTE_NV_CUINFO"
        /*0018*/ 	.short	0x0002
        /*001a*/ 	.short	0x0064
        /*001c*/ 	.short	0x0082
	.zero		2


//--------------------- .nv.info                  --------------------------
	.section	.nv.info,"",@"SHT_CUDA_INFO"
	.align	4


	//----- nvinfo : EIATTR_REGCOUNT
	.align		4
        /*0000*/ 	.byte	0x04, 0x2f
        /*0002*/ 	.short	(.L_1 - .L_0)
	.align		4
.L_0:
        /*0004*/ 	.word	index@(_Z27test_store_streaming_short4P6short4)
        /*0008*/ 	.word	0x00000008


	//----- nvinfo : EIATTR_FRAME_SIZE
	.align		4
.L_1:
        /*000c*/ 	.byte	0x04, 0x11
        /*000e*/ 	.short	(.L_3 - .L_2)
	.align		4
.L_2:
        /*0010*/ 	.word	index@(_Z27test_store_streaming_short4P6short4)
        /*0014*/ 	.word	0x00000000


	//----- nvinfo : EIATTR_REGCOUNT
	.align		4
.L_3:
        /*0018*/ 	.byte	0x04, 0x2f
        /*001a*/ 	.short	(.L_5 - .L_4)
	.align		4
.L_4:
        /*001c*/ 	.word	index@(_Z27test_store_streaming_short2P6short2)
        /*0020*/ 	.word	0x00000008


	//----- nvinfo : EIATTR_FRAME_SIZE
	.align		4
.L_5:
        /*0024*/ 	.byte	0x04, 0x11
        /*0026*/ 	.short	(.L_7 - .L_6)
	.align		4
.L_6:
        /*0028*/ 	.word	index@(_Z27test_store_streaming_short2P6short2)
        /*002c*/ 	.word	0x00000000


	//----- nvinfo : EIATTR_MIN_STACK_SIZE
	.align		4
.L_7:
        /*0030*/ 	.byte	0x04, 0x12
        /*0032*/ 	.short	(.L_9 - .L_8)
	.align		4
.L_8:
        /*0034*/ 	.word	index@(_Z27test_store_streaming_short2P6short2)
        /*0038*/ 	.word	0x00000000


	//----- nvinfo : EIATTR_MIN_STACK_SIZE
	.align		4
.L_9:
        /*003c*/ 	.byte	0x04, 0x12
        /*003e*/ 	.short	(.L_11 - .L_10)
	.align		4
.L_10:
        /*0040*/ 	.word	index@(_Z27test_store_streaming_short4P6short4)
        /*0044*/ 	.word	0x00000000
.L_11:


//--------------------- .nv.compat                --------------------------
	.section	.nv.compat,"",@"SHT_CUDA_COMPAT_INFO"
	.align	4
        /*0000*/ 	.byte	0x02, 0x09, 0x00, 0x00, 0x02, 0x02, 0x01, 0x00, 0x02, 0x05, 0x05, 0x00, 0x03, 0x07, 0x01, 0x01
        /*0010*/ 	.byte	0x02, 0x03, 0x00, 0x00, 0x02, 0x06, 0x01, 0x00, 0x04, 0x0b, 0x08, 0x00, 0x09, 0x00, 0x00, 0x00
        /*0020*/ 	.byte	0x00, 0x00, 0x00, 0x00


//--------------------- .nv.info._Z27test_store_streaming_short2P6short2 --------------------------
	.section	.nv.info._Z27test_store_streaming_short2P6short2,"",@"SHT_CUDA_INFO"
	.sectionflags	@""
	.align	4


	//----- nvinfo : EIATTR_CUDA_API_VERSION
	.align		4
        /*0000*/ 	.byte	0x04, 0x37
        /*0002*/ 	.short	(.L_13 - .L_12)
.L_12:
        /*0004*/ 	.word	0x00000082


	//----- nvinfo : EIATTR_KPARAM_INFO
	.align		4
.L_13:
        /*0008*/ 	.byte	0x04, 0x17
        /*000a*/ 	.short	(.L_15 - .L_14)
.L_14:
        /*000c*/ 	.word	0x00000000
        /*0010*/ 	.short	0x0000
        /*0012*/ 	.short	0x0000
        /*0014*/ 	.byte	0x00, 0xf5, 0x21, 0x00


	//----- nvinfo : EIATTR_SPARSE_MMA_MASK
	.align		4
.L_15:
        /*0018*/ 	.byte	0x03, 0x50
        /*001a*/ 	.short	0x0000


	//----- nvinfo : EIATTR_MAXREG_COUNT
	.align		4
        /*001c*/ 	.byte	0x03, 0x1b
        /*001e*/ 	.short	0x00ff


	//----- nvinfo : EIATTR_MERCURY_ISA_VERSION
	.align		4
        /*0020*/ 	.byte	0x03, 0x5f
        /*0022*/ 	.short	0x0101


	//----- nvinfo : EIATTR_VRC_CTA_INIT_COUNT
	.align		4
        /*0024*/ 	.byte	0x02, 0x4a
	.zero		1
	.zero		1


	//----- nvinfo : EIATTR_EXIT_INSTR_OFFSETS
	.align		4
        /*0028*/ 	.byte	0x04, 0x1c
        /*002a*/ 	.short	(.L_17 - .L_16)


	//   ....[0]....
.L_16:
        /*002c*/ 	.word	0x00000050


	//----- nvinfo : EIATTR_CBANK_PARAM_SIZE
	.align		4
.L_17:
        /*0030*/ 	.byte	0x03, 0x19
        /*0032*/ 	.short	0x0008


	//----- nvinfo : EIATTR_PARAM_CBANK
	.align		4
        /*0034*/ 	.byte	0x04, 0x0a
        /*0036*/ 	.short	(.L_19 - .L_18)
	.align		4
.L_18:
        /*0038*/ 	.word	index@(.nv.constant0._Z27test_store_streaming_short2P6short2)
        /*003c*/ 	.short	0x0380
        /*003e*/ 	.short	0x0008


	//----- nvinfo : EIATTR_SW_WAR
	.align		4
.L_19:
        /*0040*/ 	.byte	0x04, 0x36
        /*0042*/ 	.short	(.L_21 - .L_20)
.L_20:
        /*0044*/ 	.word	0x00000008
.L_21:


//--------------------- .nv.info._Z27test_store_streaming_short4P6short4 --------------------------
	.section	.nv.info._Z27test_store_streaming_short4P6short4,"",@"SHT_CUDA_INFO"
	.sectionflags	@""
	.align	4


	//----- nvinfo : EIATTR_CUDA_API_VERSION
	.align		4
        /*0000*/ 	.byte	0x04, 0x37
        /*0002*/ 	.short	(.L_23 - .L_22)
.L_22:
        /*0004*/ 	.word	0x00000082


	//----- nvinfo : EIATTR_KPARAM_INFO
	.align		4
.L_23:
        /*0008*/ 	.byte	0x04, 0x17
        /*000a*/ 	.short	(.L_25 - .L_24)
.L_24:
        /*000c*/ 	.word	0x00000000
        /*0010*/ 	.short	0x0000
        /*0012*/ 	.short	0x0000
        /*0014*/ 	.byte	0x00, 0xf5, 0x21, 0x00


	//----- nvinfo : EIATTR_SPARSE_MMA_MASK
	.align		4
.L_25:
        /*0018*/ 	.byte	0x03, 0x50
        /*001a*/ 	.short	0x0000


	//----- nvinfo : EIATTR_MAXREG_COUNT
	.align		4
        /*001c*/ 	.byte	0x03, 0x1b
        /*001e*/ 	.short	0x00ff


	//----- nvinfo : EIATTR_MERCURY_ISA_VERSION
	.align		4
        /*0020*/ 	.byte	0x03, 0x5f
        /*0022*/ 	.short	0x0101


	//----- nvinfo : EIATTR_VRC_CTA_INIT_COUNT
	.align		4
        /*0024*/ 	.byte	0x02, 0x4a
	.zero		1
	.zero		1


	//----- nvinfo : EIATTR_EXIT_INSTR_OFFSETS
	.align		4
        /*0028*/ 	.byte	0x04, 0x1c
        /*002a*/ 	.short	(.L_27 - .L_26)


	//   ....[0]....
.L_26:
        /*002c*/ 	.word	0x00000060


	//----- nvinfo : EIATTR_CBANK_PARAM_SIZE
	.align		4
.L_27:
        /*0030*/ 	.byte	0x03, 0x19
        /*0032*/ 	.short	0x0008


	//----- nvinfo : EIATTR_PARAM_CBANK
	.align		4
        /*0034*/ 	.byte	0x04, 0x0a
        /*0036*/ 	.short	(.L_29 - .L_28)
	.align		4
.L_28:
        /*0038*/ 	.word	index@(.nv.constant0._Z27test_store_streaming_short4P6short4)
        /*003c*/ 	.short	0x0380
        /*003e*/ 	.short	0x0008


	//----- nvinfo : EIATTR_SW_WAR
	.align		4
.L_29:
        /*0040*/ 	.byte	0x04, 0x36
        /*0042*/ 	.short	(.L_31 - .L_30)
.L_30:
        /*0044*/ 	.word	0x00000008
.L_31:


//--------------------- .nv.callgraph             --------------------------
	.section	.nv.callgraph,"",@"SHT_CUDA_CALLGRAPH"
	.align	4
	.sectionentsize	8
	.align		4
        /*0000*/ 	.word	0x00000000
	.align		4
        /*0004*/ 	.word	0xffffffff
	.align		4
        /*0008*/ 	.word	0x00000000
	.align		4
        /*000c*/ 	.word	0xfffffffe
	.align		4
        /*0010*/ 	.word	0x00000000
	.align		4
        /*0014*/ 	.word	0xfffffffd
	.align		4
        /*0018*/ 	.word	0x00000000
	.align		4
        /*001c*/ 	.word	0xfffffffc


//--------------------- .text._Z27test_store_streaming_short2P6short2 --------------------------
	.section	.text._Z27test_store_streaming_short2P6short2,"ax",@progbits
	.align	128
        .global         _Z27test_store_streaming_short2P6short2
        .type           _Z27test_store_streaming_short2P6short2,@function
        .size           _Z27test_store_streaming_short2P6short2,(.L_x_2 - _Z27test_store_streaming_short2P6short2)
        .other          _Z27test_store_streaming_short2P6short2,@"STO_CUDA_ENTRY STV_DEFAULT"
_Z27test_store_streaming_short2P6short2:
.text._Z27test_store_streaming_short2P6short2:
[----:B------:R-:W-:Y:S08]  /*0000*/  LDC R1, c[0x0][0x37c] ;  /* 0x0000df00ff017b82 */ /* 0x000ff00000000800 */
[----:B------:R-:W0:Y:S01]  /*0010*/  LDC.64 R2, c[0x0][0x380] ;  /* 0x0000e000ff027b82 */ /* 0x000e220000000a00 */
[----:B------:R-:W0:Y:S01]  /*0020*/  LDCU.64 UR4, c[0x0][0x358] ;  /* 0x00006b00ff0477ac */ /* 0x000e220008000a00 */
[----:B------:R-:W-:-:S05]  /*0030*/  HFMA2 R5, -RZ, RZ, 1.1920928955078125e-07, 5.9604644775390625e-08 ;  /* 0x00020001ff057431 */ /* 0x000fca00000001ff */
[----:B0-----:R-:W-:Y:S01]  /*0040*/  STG.E.EF desc[UR4][R2.64], R5 ;  /* 0x0000000502007986 */ /* 0x001fe2000c001904 */
[----:B------:R-:W-:Y:S05]  /*0050*/  EXIT ;  /* 0x000000000000794d */ /* 0x000fea0003800000 */
.L_x_0:
[----:B------:R-:W-:-:S00]  /*0060*/  BRA `(.L_x_0) ;  /* 0xfffffffc00fc7947 */ /* 0x000fc0000383ffff */
[----:B------:R-:W-:-:S00]  /*0070*/  NOP ;  /* 0x0000000000007918 */ /* 0x000fc00000000000 */
        /* <DEDUP_REMOVED lines=8> */
.L_x_2:


//--------------------- .text._Z27test_store_streaming_short4P6short4 --------------------------
	.section	.text._Z27test_store_streaming_short4P6short4,"ax",@progbits
	.align	128
        .global         _Z27test_store_streaming_short4P6short4
        .type           _Z27test_store_streaming_short4P6short4,@function
        .size           _Z27test_store_streaming_short4P6short4,(.L_x_3 - _Z27test_store_streaming_short4P6short4)
        .other          _Z27test_store_streaming_short4P6short4,@"STO_CUDA_ENTRY STV_DEFAULT"
_Z27test_store_streaming_short4P6short4:
.text._Z27test_store_streaming_short4P6short4:
[----:B------:R-:W-:Y:S08]  /*0000*/  LDC R1, c[0x0][0x37c] ;  /* 0x0000df00ff017b82 */ /* 0x000ff00000000800 */
[----:B------:R-:W0:Y:S01]  /*0010*/  LDC.64 R2, c[0x0][0x380] ;  /* 0x0000e000ff027b82 */ /* 0x000e220000000a00 */
[----:B------:R-:W0:Y:S01]  /*0020*/  LDCU.64 UR4, c[0x0][0x358] ;  /* 0x00006b00ff0477ac */ /* 0x000e220008000a00 */
[----:B------:R-:W-:Y:S01]  /*0030*/  HFMA2 R4, -RZ, RZ, 1.1920928955078125e-07, 5.9604644775390625e-08 ;  /* 0x00020001ff047431 */ /* 0x000fe200000001ff */
[----:B------:R-:W-:-:S05]  /*0040*/  MOV R5, 0x40003 ;  /* 0x0004000300057802 */ /* 0x000fca0000000f00 */
[----:B0-----:R-:W-:Y:S01]  /*0050*/  STG.E.EF.64 desc[UR4][R2.64], R4 ;  /* 0x0000000402007986 */ /* 0x001fe2000c001b04 */
[----:B------:R-:W-:Y:S05]  /*0060*/  EXIT ;  /* 0x000000000000794d */ /* 0x000fea0003800000 */
.L_x_1:
        /* <DEDUP_REMOVED lines=9> */
.L_x_3:


//--------------------- .nv.shared.reserved.0     --------------------------
	.section	.nv.shared.reserved.0,"aw",@nobits
	.weak		__nv_reservedSMEM_offset_0_alias
	.size		__nv_reservedSMEM_offset_0_alias, 0, 64
	.other		__nv_reservedSMEM_offset_0_alias,@"STO_CUDA_RESERVED_SHARED STV_DEFAULT"
__nv_reservedSMEM_offset_0_alias:
	.zero		0
	.zero		64


//--------------------- .nv.constant0._Z27test_store_streaming_short2P6short2 --------------------------
	.section	.nv.constant0._Z27test_store_streaming_short2P6short2,"a",@progbits
	.sectionflags	@""
	.align	4
.nv.constant0._Z27test_store_streaming_short2P6short2:
	.zero		904


//--------------------- .nv.constant0._Z27test_store_streaming_short4P6short4 --------------------------
	.section	.nv.constant0._Z27test_store_streaming_short4P6short4,"a",@progbits
	.sectionflags	@""
	.align	4
.nv.constant0._Z27test_store_streaming_short4P6short4:
	.zero		904


//--------------------- SYMBOLS --------------------------

	.type		.nv.reservedSmem.offset0,@object
	.size		.nv.reservedSmem.offset0,0x4
